	.headerflags	@"EF_CUDA_TEXMODE_UNIFIED EF_CUDA_64BIT_ADDRESS EF_CUDA_ACCELERATORS EF_CUDA_SM90 EF_CUDA_VIRTUAL_SM(EF_CUDA_SM90)"
	.elftype	@"ET_EXEC"


//--------------------- .nv.info                  --------------------------
	.section	.nv.info,"",@"SHT_CUDA_INFO"
	.align	4


	//----- nvinfo : EIATTR_REGCOUNT
	.align		4
        /*0000*/ 	.byte	0x04, 0x2f
        /*0002*/ 	.short	(.L_3 - .L_2)
	.align		4
.L_2:
        /*0004*/ 	.word	index@(triton_poi_fused__native_batch_norm_legit_no_training_add_convolution_relu_44)
        /*0008*/ 	.word	0x0000002b


	//----- nvinfo : EIATTR_MIN_STACK_SIZE
	.align		4
.L_3:
        /*000c*/ 	.byte	0x04, 0x12
        /*000e*/ 	.short	(.L_5 - .L_4)
	.align		4
.L_4:
        /*0010*/ 	.word	index@(triton_poi_fused__native_batch_norm_legit_no_training_add_convolution_relu_44)
        /*0014*/ 	.word	0x00000000


	//----- nvinfo : EIATTR_FRAME_SIZE
	.align		4
.L_5:
        /*0018*/ 	.byte	0x04, 0x11
        /*001a*/ 	.short	(.L_7 - .L_6)
	.align		4
.L_6:
        /*001c*/ 	.word	index@(triton_poi_fused__native_batch_norm_legit_no_training_add_convolution_relu_44)
        /*0020*/ 	.word	0x00000000


	//----- nvinfo : EIATTR_MIN_STACK_SIZE
	.align		4
.L_7:
        /*0024*/ 	.byte	0x04, 0x12
        /*0026*/ 	.short	(.L_9 - .L_8)
	.align		4
.L_8:
        /*0028*/ 	.word	index@(triton_poi_fused__native_batch_norm_legit_no_training_add_convolution_relu_44)
        /*002c*/ 	.word	0x00000000
.L_9:


//--------------------- .nv.info.triton_poi_fused__native_batch_norm_legit_no_training_add_convolution_relu_44 --------------------------
	.section	.nv.info.triton_poi_fused__native_batch_norm_legit_no_training_add_convolution_relu_44,"",@"SHT_CUDA_INFO"
	.sectionflags	@""
	.align	4


	//----- nvinfo : EIATTR_CUDA_API_VERSION
	.align		4
        /*0000*/ 	.byte	0x04, 0x37
        /*0002*/ 	.short	(.L_11 - .L_10)
.L_10:
        /*0004*/ 	.word	0x0000007c


	//----- nvinfo : EIATTR_KPARAM_INFO
	.align		4
.L_11:
        /*0008*/ 	.byte	0x04, 0x17
        /*000a*/ 	.short	(.L_13 - .L_12)
.L_12:
        /*000c*/ 	.word	0x00000000
        /*0010*/ 	.short	0x000d
        /*0012*/ 	.short	0x0068
        /*0014*/ 	.byte	0x00, 0xf0, 0x11, 0x00


	//----- nvinfo : EIATTR_KPARAM_INFO
	.align		4
.L_13:
        /*0018*/ 	.byte	0x04, 0x17
        /*001a*/ 	.short	(.L_15 - .L_14)
.L_14:
        /*001c*/ 	.word	0x00000000
        /*0020*/ 	.short	0x000c
        /*0022*/ 	.short	0x0060
        /*0024*/ 	.byte	0x00, 0xf4, 0x21, 0x00


	//----- nvinfo : EIATTR_KPARAM_INFO
	.align		4
.L_15:
        /*0028*/ 	.byte	0x04, 0x17
        /*002a*/ 	.short	(.L_17 - .L_16)
.L_16:
        /*002c*/ 	.word	0x00000000
        /*0030*/ 	.short	0x000b
        /*0032*/ 	.short	0x0058
        /*0034*/ 	.byte	0x00, 0xf4, 0x21, 0x00


	//----- nvinfo : EIATTR_KPARAM_INFO
	.align		4
.L_17:
        /*0038*/ 	.byte	0x04, 0x17
        /*003a*/ 	.short	(.L_19 - .L_18)
.L_18:
        /*003c*/ 	.word	0x00000000
        /*0040*/ 	.short	0x000a
        /*0042*/ 	.short	0x0050
        /*0044*/ 	.byte	0x00, 0xf4, 0x21, 0x00


	//----- nvinfo : EIATTR_KPARAM_INFO
	.align		4
.L_19:
        /*0048*/ 	.byte	0x04, 0x17
        /*004a*/ 	.short	(.L_21 - .L_20)
.L_20:
        /*004c*/ 	.word	0x00000000
        /*0050*/ 	.short	0x0009
        /*0052*/ 	.short	0x0048
        /*0054*/ 	.byte	0x00, 0xf4, 0x21, 0x00


	//----- nvinfo : EIATTR_KPARAM_INFO
	.align		4
.L_21:
        /*0058*/ 	.byte	0x04, 0x17
        /*005a*/ 	.short	(.L_23 - .L_22)
.L_22:
        /*005c*/ 	.word	0x00000000
        /*0060*/ 	.short	0x0008
        /*0062*/ 	.short	0x0040
        /*0064*/ 	.byte	0x00, 0xf4, 0x21, 0x00


	//----- nvinfo : EIATTR_KPARAM_INFO
	.align		4
.L_23:
        /*0068*/ 	.byte	0x04, 0x17
        /*006a*/ 	.short	(.L_25 - .L_24)
.L_24:
        /*006c*/ 	.word	0x00000000
        /*0070*/ 	.short	0x0007
        /*0072*/ 	.short	0x0038
        /*0074*/ 	.byte	0x00, 0xf4, 0x21, 0x00


	//----- nvinfo : EIATTR_KPARAM_INFO
	.align		4
.L_25:
        /*0078*/ 	.byte	0x04, 0x17
        /*007a*/ 	.short	(.L_27 - .L_26)
.L_26:
        /*007c*/ 	.word	0x00000000
        /*0080*/ 	.short	0x0006
        /*0082*/ 	.short	0x0030
        /*0084*/ 	.byte	0x00, 0xf4, 0x21, 0x00


	//----- nvinfo : EIATTR_KPARAM_INFO
	.align		4
.L_27:
        /*0088*/ 	.byte	0x04, 0x17
        /*008a*/ 	.short	(.L_29 - .L_28)
.L_28:
        /*008c*/ 	.word	0x00000000
        /*0090*/ 	.short	0x0005
        /*0092*/ 	.short	0x0028
        /*0094*/ 	.byte	0x00, 0xf4, 0x21, 0x00


	//----- nvinfo : EIATTR_KPARAM_INFO
	.align		4
.L_29:
        /*0098*/ 	.byte	0x04, 0x17
        /*009a*/ 	.short	(.L_31 - .L_30)
.L_30:
        /*009c*/ 	.word	0x00000000
        /*00a0*/ 	.short	0x0004
        /*00a2*/ 	.short	0x0020
        /*00a4*/ 	.byte	0x00, 0xf4, 0x21, 0x00


	//----- nvinfo : EIATTR_KPARAM_INFO
	.align		4
.L_31:
        /*00a8*/ 	.byte	0x04, 0x17
        /*00aa*/ 	.short	(.L_33 - .L_32)
.L_32:
        /*00ac*/ 	.word	0x00000000
        /*00b0*/ 	.short	0x0003
        /*00b2*/ 	.short	0x0018
        /*00b4*/ 	.byte	0x00, 0xf4, 0x21, 0x00


	//----- nvinfo : EIATTR_KPARAM_INFO
	.align		4
.L_33:
        /*00b8*/ 	.byte	0x04, 0x17
        /*00ba*/ 	.short	(.L_35 - .L_34)
.L_34:
        /*00bc*/ 	.word	0x00000000
        /*00c0*/ 	.short	0x0002
        /*00c2*/ 	.short	0x0010
        /*00c4*/ 	.byte	0x00, 0xf4, 0x21, 0x00


	//----- nvinfo : EIATTR_KPARAM_INFO
	.align		4
.L_35:
        /*00c8*/ 	.byte	0x04, 0x17
        /*00ca*/ 	.short	(.L_37 - .L_36)
.L_36:
        /*00cc*/ 	.word	0x00000000
        /*00d0*/ 	.short	0x0001
        /*00d2*/ 	.short	0x0008
        /*00d4*/ 	.byte	0x00, 0xf4, 0x21, 0x00


	//----- nvinfo : EIATTR_KPARAM_INFO
	.align		4
.L_37:
        /*00d8*/ 	.byte	0x04, 0x17
        /*00da*/ 	.short	(.L_39 - .L_38)
.L_38:
        /*00dc*/ 	.word	0x00000000
        /*00e0*/ 	.short	0x0000
        /*00e2*/ 	.short	0x0000
        /*00e4*/ 	.byte	0x00, 0xf4, 0x21, 0x00


	//----- nvinfo : EIATTR_SPARSE_MMA_MASK
	.align		4
.L_39:
        /*00e8*/ 	.byte	0x03, 0x50
        /*00ea*/ 	.short	0x0000


	//----- nvinfo : EIATTR_MAXREG_COUNT
	.align		4
        /*00ec*/ 	.byte	0x03, 0x1b
        /*00ee*/ 	.short	0x00ff


	//----- nvinfo : EIATTR_EXIT_INSTR_OFFSETS
	.align		4
        /*00f0*/ 	.byte	0x04, 0x1c
        /*00f2*/ 	.short	(.L_41 - .L_40)


	//   ....[0]....
.L_40:
        /*00f4*/ 	.word	0x00000d60


	//----- nvinfo : EIATTR_REQNTID
	.align		4
.L_41:
        /*00f8*/ 	.byte	0x04, 0x10
        /*00fa*/ 	.short	(.L_43 - .L_42)
.L_42:
        /*00fc*/ 	.word	0x00000080
        /*0100*/ 	.word	0x00000001
        /*0104*/ 	.word	0x00000001


	//----- nvinfo : EIATTR_CBANK_PARAM_SIZE
	.align		4
.L_43:
        /*0108*/ 	.byte	0x03, 0x19
        /*010a*/ 	.short	0x006c


	//----- nvinfo : EIATTR_PARAM_CBANK
	.align		4
        /*010c*/ 	.byte	0x04, 0x0a
        /*010e*/ 	.short	(.L_45 - .L_44)
	.align		4
.L_44:
        /*0110*/ 	.word	index@(.nv.constant0.triton_poi_fused__native_batch_norm_legit_no_training_add_convolution_relu_44)
        /*0114*/ 	.short	0x0210
        /*0116*/ 	.short	0x006c


	//----- nvinfo : EIATTR_SW_WAR
	.align		4
.L_45:
        /*0118*/ 	.byte	0x04, 0x36
        /*011a*/ 	.short	(.L_47 - .L_46)
.L_46:
        /*011c*/ 	.word	0x00000008
.L_47:


//--------------------- .nv.callgraph             --------------------------
	.section	.nv.callgraph,"",@"SHT_CUDA_CALLGRAPH"
	.align	4
	.sectionentsize	8
	.align		4
        /*0000*/ 	.word	0x00000000
	.align		4
        /*0004*/ 	.word	0xffffffff
	.align		4
        /*0008*/ 	.word	0x00000000
	.align		4
        /*000c*/ 	.word	0xfffffffe
	.align		4
        /*0010*/ 	.word	0x00000000
	.align		4
        /*0014*/ 	.word	0xfffffffd
	.align		4
        /*0018*/ 	.word	0x00000000
	.align		4
        /*001c*/ 	.word	0xfffffffc


//--------------------- .nv.constant4             --------------------------
	.section	.nv.constant4,"a",@progbits
	.align	8
	.align		8
.nv.constant4:
        /*0000*/ 	.dword	_$_str
	.align		8
        /*0008*/ 	.dword	_$_str_$_2


//--------------------- .text.triton_poi_fused__native_batch_norm_legit_no_training_add_convolution_relu_44 --------------------------
	.section	.text.triton_poi_fused__native_batch_norm_legit_no_training_add_convolution_relu_44,"ax",@progbits
	.align	128
        .global         triton_poi_fused__native_batch_norm_legit_no_training_add_convolution_relu_44
        .type           triton_poi_fused__native_batch_norm_legit_no_training_add_convolution_relu_44,@function
        .size           triton_poi_fused__native_batch_norm_legit_no_training_add_convolution_relu_44,(.L_x_1 - triton_poi_fused__native_batch_norm_legit_no_training_add_convolution_relu_44)
        .other          triton_poi_fused__native_batch_norm_legit_no_training_add_convolution_relu_44,@"STO_CUDA_ENTRY STV_DEFAULT"
triton_poi_fused__native_batch_norm_legit_no_training_add_convolution_relu_44:
.text.triton_poi_fused__native_batch_norm_legit_no_training_add_convolution_relu_44:
[----:B------:R-:W-:Y:S01]  /*0000*/  LDC R1, c[0x0][0x28] ;  /* 0x00000a00ff017b82 */ /* 0x000fe20000000800 */
[----:B------:R-:W1:Y:S07]  /*0010*/  S2R R0, SR_TID.X ;  /* 0x0000000000007919 */ /* 0x000e6e0000002100 */
[----:B------:R-:W2:Y:S01]  /*0020*/  LDC.64 R2, c[0x0][0x260] ;  /* 0x00009800ff027b82 */ /* 0x000ea20000000a00 */
[----:B------:R-:W-:Y:S01]  /*0030*/  ULDC.64 UR4, c[0x0][0x208] ;  /* 0x0000820000047ab9 */ /* 0x000fe20000000a00 */
[----:B------:R-:W3:Y:S06]  /*0040*/  S2R R5, SR_CTAID.X ;  /* 0x0000000000057919 */ /* 0x000eec0000002500 */
[----:B------:R-:W4:Y:S08]  /*0050*/  LDC.64 R14, c[0x0][0x240] ;  /* 0x00009000ff0e7b82 */ /* 0x000f300000000a00 */
[----:B------:R-:W5:Y:S08]  /*0060*/  LDC.64 R8, c[0x0][0x230] ;  /* 0x00008c00ff087b82 */ /* 0x000f700000000a00 */
[----:B------:R-:W2:Y:S01]  /*0070*/  LDC.64 R32, c[0x0][0x218] ;  /* 0x00008600ff207b82 */ /* 0x000ea20000000a00 */
[----:B-1----:R-:W-:-:S07]  /*0080*/  SHF.L.U32 R0, R0, 0x2, RZ ;  /* 0x0000000200007819 */ /* 0x002fce00000006ff */
[----:B------:R-:W1:Y:S01]  /*0090*/  LDC.64 R22, c[0x0][0x258] ;  /* 0x00009600ff167b82 */ /* 0x000e620000000a00 */
[----:B---3--:R-:W-:Y:S02]  /*00a0*/  SHF.R.S32.HI R4, RZ, 0x15, R5 ;  /* 0x00000015ff047819 */ /* 0x008fe40000011405 */
[----:B------:R-:W-:Y:S02]  /*00b0*/  LOP3.LUT R0, R0, 0x1fc, RZ, 0xc0, !PT ;  /* 0x000001fc00007812 */ /* 0x000fe400078ec0ff */
[----:B------:R-:W-:Y:S02]  /*00c0*/  SGXT R4, R4, 0x1 ;  /* 0x000000010404781a */ /* 0x000fe40000000200 */
[----:B------:R-:W-:-:S04]  /*00d0*/  LEA R5, R5, R0, 0xa ;  /* 0x0000000005057211 */ /* 0x000fc800078e50ff */
[----:B------:R-:W-:-:S04]  /*00e0*/  LEA.HI R4, R4, R5, RZ, 0xc ;  /* 0x0000000504047211 */ /* 0x000fc800078f60ff */
[----:B------:R-:W-:Y:S02]  /*00f0*/  SHF.R.S32.HI R18, RZ, 0xc, R4 ;  /* 0x0000000cff127819 */ /* 0x000fe40000011404 */
[----:B------:R-:W-:Y:S02]  /*0100*/  IADD3 R4, R4, 0x200, RZ ;  /* 0x0000020004047810 */ /* 0x000fe40007ffe0ff */
[----:B------:R-:W-:Y:S02]  /*0110*/  LEA.HI R0, R18, R18, RZ, 0x5 ;  /* 0x0000001212007211 */ /* 0x000fe400078f28ff */
[----:B------:R-:W-:Y:S02]  /*0120*/  SHF.R.S32.HI R4, RZ, 0xc, R4 ;  /* 0x0000000cff047819 */ /* 0x000fe40000011404 */
[----:B------:R-:W-:Y:S02]  /*0130*/  LOP3.LUT R7, R0, 0xffffffe0, RZ, 0xc0, !PT ;  /* 0xffffffe000077812 */ /* 0x000fe400078ec0ff */
[----:B------:R-:W-:-:S02]  /*0140*/  LEA.HI R0, R4, R4, RZ, 0x5 ;  /* 0x0000000404007211 */ /* 0x000fc400078f28ff */
[----:B------:R-:W-:Y:S02]  /*0150*/  IADD3 R18, R18, -R7, RZ ;  /* 0x8000000712127210 */ /* 0x000fe40007ffe0ff */
[----:B------:R-:W-:Y:S01]  /*0160*/  LOP3.LUT R29, R0, 0xffffffe0, RZ, 0xc0, !PT ;  /* 0xffffffe0001d7812 */ /* 0x000fe200078ec0ff */
[----:B0-2---:R-:W-:Y:S01]  /*0170*/  IMAD.WIDE R32, R5, 0x4, R32 ;  /* 0x0000000405207825 */ /* 0x005fe200078e0220 */
[----:B------:R-:W0:Y:S03]  /*0180*/  LDC.64 R6, c[0x0][0x268] ;  /* 0x00009a00ff067b82 */ /* 0x000e260000000a00 */
[----:B------:R-:W-:-:S06]  /*0190*/  IMAD.WIDE R20, R18, 0x4, R2 ;  /* 0x0000000412147825 */ /* 0x000fcc00078e0202 */
[----:B------:R-:W2:Y:S01]  /*01a0*/  LDG.E.EL R20, desc[UR4][R20.64] ;  /* 0x0000000414147981 */ /* 0x000ea2000c2e1900 */
[----:B------:R-:W-:Y:S01]  /*01b0*/  IADD3 R29, R4, -R29, RZ ;  /* 0x8000001d041d7210 */ /* 0x000fe20007ffe0ff */
[----:B----4-:R-:W-:-:S04]  /*01c0*/  IMAD.WIDE R12, R18, 0x4, R14 ;  /* 0x00000004120c7825 */ /* 0x010fc800078e020e */
[C---:B------:R-:W-:Y:S01]  /*01d0*/  IMAD.WIDE R26, R29.reuse, 0x4, R2 ;  /* 0x000000041d1a7825 */ /* 0x040fe200078e0202 */
[----:B------:R-:W3:Y:S01]  /*01e0*/  LDG.E.EL R19, desc[UR4][R12.64] ;  /* 0x000000040c137981 */ /* 0x000ee2000c2e1900 */
[----:B------:R-:W4:Y:S02]  /*01f0*/  LDC.64 R2, c[0x0][0x270] ;  /* 0x00009c00ff027b82 */ /* 0x000f240000000a00 */
[----:B------:R-:W-:Y:S02]  /*0200*/  IMAD.WIDE R14, R29, 0x4, R14 ;  /* 0x000000041d0e7825 */ /* 0x000fe400078e020e */
[----:B------:R-:W3:Y:S02]  /*0210*/  LDG.E.EL R26, desc[UR4][R26.64] ;  /* 0x000000041a1a7981 */ /* 0x000ee4000c2e1900 */
[C---:B-----5:R-:W-:Y:S02]  /*0220*/  IMAD.WIDE R10, R18.reuse, 0x4, R8 ;  /* 0x00000004120a7825 */ /* 0x060fe400078e0208 */
[----:B------:R-:W5:Y:S02]  /*0230*/  LDG.E.EL R17, desc[UR4][R14.64] ;  /* 0x000000040e117981 */ /* 0x000f64000c2e1900 */
[----:B-1----:R-:W-:-:S02]  /*0240*/  IMAD.WIDE R36, R18, 0x4, R22 ;  /* 0x0000000412247825 */ /* 0x002fc400078e0216 */
[----:B------:R-:W3:Y:S04]  /*0250*/  LDG.E.EL R16, desc[UR4][R10.64] ;  /* 0x000000040a107981 */ /* 0x000ee8000c2e1900 */
[----:B------:R-:W5:Y:S04]  /*0260*/  LDG.E.EL R4, desc[UR4][R36.64] ;  /* 0x0000000424047981 */ /* 0x000f68000c2e1900 */
[----:B------:R-:W5:Y:S01]  /*0270*/  LDG.E.128 R12, desc[UR4][R32.64] ;  /* 0x00000004200c7981 */ /* 0x000f62000c1e1d00 */
[----:B0-----:R-:W-:-:S04]  /*0280*/  IMAD.WIDE R38, R18, 0x4, R6 ;  /* 0x0000000412267825 */ /* 0x001fc800078e0206 */
[----:B----4-:R-:W-:Y:S01]  /*0290*/  IMAD.WIDE R30, R18, 0x4, R2 ;  /* 0x00000004121e7825 */ /* 0x010fe200078e0202 */
[----:B------:R0:W4:Y:S04]  /*02a0*/  LDG.E.EL R0, desc[UR4][R38.64] ;  /* 0x0000000426007981 */ /* 0x000128000c2e1900 */
[----:B------:R-:W4:Y:S01]  /*02b0*/  LDG.E.EL R21, desc[UR4][R30.64] ;  /* 0x000000041e157981 */ /* 0x000f22000c2e1900 */
[----:B------:R-:W-:-:S03]  /*02c0*/  IMAD.WIDE R34, R29, 0x4, R8 ;  /* 0x000000041d227825 */ /* 0x000fc600078e0208 */
[----:B------:R-:W4:Y:S01]  /*02d0*/  LDG.E.128 R8, desc[UR4][R32.64+0x800] ;  /* 0x0008000420087981 */ /* 0x000f22000c1e1d00 */
[C---:B------:R-:W-:Y:S01]  /*02e0*/  IMAD.WIDE R22, R29.reuse, 0x4, R22 ;  /* 0x000000041d167825 */ /* 0x040fe200078e0216 */
[----:B0-----:R-:W0:Y:S02]  /*02f0*/  LDC.64 R38, c[0x0][0x228] ;  /* 0x00008a00ff267b82 */ /* 0x001e240000000a00 */
[----:B------:R-:W4:Y:S04]  /*0300*/  LDG.E.EL R24, desc[UR4][R34.64] ;  /* 0x0000000422187981 */ /* 0x000f28000c2e1900 */
[----:B------:R-:W4:Y:S01]  /*0310*/  LDG.E.EL R22, desc[UR4][R22.64] ;  /* 0x0000000416167981 */ /* 0x000f22000c2e1900 */
[----:B------:R-:W-:-:S04]  /*0320*/  IMAD.WIDE R6, R29, 0x4, R6 ;  /* 0x000000041d067825 */ /* 0x000fc800078e0206 */
[----:B------:R-:W-:Y:S01]  /*0330*/  IMAD.WIDE R2, R29, 0x4, R2 ;  /* 0x000000041d027825 */ /* 0x000fe200078e0202 */
[----:B------:R-:W4:Y:S04]  /*0340*/  LDG.E.EL R25, desc[UR4][R6.64] ;  /* 0x0000000406197981 */ /* 0x000f28000c2e1900 */
[----:B------:R1:W4:Y:S02]  /*0350*/  LDG.E.EL R27, desc[UR4][R2.64] ;  /* 0x00000004021b7981 */ /* 0x000324000c2e1900 */
[----:B-1----:R-:W-:Y:S01]  /*0360*/  HFMA2.MMA R3, -RZ, RZ, 1.625, 0 ;  /* 0x3e800000ff037435 */ /* 0x002fe200000001ff */
[----:B--2---:R-:W-:-:S04]  /*0370*/  FADD R20, R20, 9.9999997473787516356e-06 ;  /* 0x3727c5ac14147421 */ /* 0x004fc80000000000 */
[----:B------:R-:W1:Y:S02]  /*0380*/  MUFU.SQRT R28, R20 ;  /* 0x00000014001c7308 */ /* 0x000e640000002000 */
[C---:B-1----:R-:W-:Y:S02]  /*0390*/  FSETP.GT.AND P2, PT, R28.reuse, 8.50705917302346158658e+37, PT ;  /* 0x7e8000001c00780b */ /* 0x042fe40003f44000 */
[----:B------:R-:W-:Y:S01]  /*03a0*/  FSETP.GEU.AND P3, PT, R28, 1.175494350822287508e-38, PT ;  /* 0x008000001c00780b */ /* 0x000fe20003f6e000 */
[----:B---3--:R-:W-:-:S10]  /*03b0*/  FADD R26, R26, 9.9999997473787516356e-06 ;  /* 0x3727c5ac1a1a7421 */ /* 0x008fd40000000000 */
[----:B------:R-:W-:-:S04]  /*03c0*/  @P2 FMUL R28, R28, 0.25 ;  /* 0x3e8000001c1c2820 */ /* 0x000fc80000400000 */
[----:B------:R-:W-:-:S04]  /*03d0*/  @!P3 FMUL R28, R28, 16777216 ;  /* 0x4b8000001c1cb820 */ /* 0x000fc80000400000 */
[----:B------:R-:W1:Y:S01]  /*03e0*/  MUFU.RCP R2, R28 ;  /* 0x0000001c00027308 */ /* 0x000e620000001000 */
[----:B------:R-:W-:Y:S01]  /*03f0*/  FADD R19, R19, 9.9999997473787516356e-06 ;  /* 0x3727c5ac13137421 */ /* 0x000fe20000000000 */
[----:B-----5:R-:W-:Y:S01]  /*0400*/  FADD R17, R17, 9.9999997473787516356e-06 ;  /* 0x3727c5ac11117421 */ /* 0x020fe20000000000 */
[----:B------:R-:W-:-:S05]  /*0410*/  FSEL R23, R3, 1, P2 ;  /* 0x3f80000003177808 */ /* 0x000fca0001000000 */
[----:B------:R-:W2:Y:S01]  /*0420*/  MUFU.SQRT R7, R26 ;  /* 0x0000001a00077308 */ /* 0x000ea20000002000 */
[----:B------:R-:W-:Y:S01]  /*0430*/  FADD R14, R14, R16 ;  /* 0x000000100e0e7221 */ /* 0x000fe20000000000 */
[----:B------:R-:W-:-:S03]  /*0440*/  @!P3 FMUL R23, R23, 16777216 ;  /* 0x4b8000001717b820 */ /* 0x000fc60000400000 */
[----:B------:R-:W-:-:S03]  /*0450*/  FADD R37, -R4, R14 ;  /* 0x0000000e04257221 */ /* 0x000fc60000000100 */
[----:B------:R-:W3:Y:S01]  /*0460*/  MUFU.SQRT R19, R19 ;  /* 0x0000001300137308 */ /* 0x000ee20000002000 */
[----:B-1----:R-:W-:Y:S01]  /*0470*/  FMUL R2, R2, R23 ;  /* 0x0000001702027220 */ /* 0x002fe20000400000 */
[----:B------:R-:W-:-:S06]  /*0480*/  FADD R13, R13, R16 ;  /* 0x000000100d0d7221 */ /* 0x000fcc0000000000 */
[----:B------:R-:W1:Y:S01]  /*0490*/  MUFU.SQRT R17, R17 ;  /* 0x0000001100117308 */ /* 0x000e620000002000 */
[----:B------:R-:W-:Y:S01]  /*04a0*/  FMUL R28, R2, R37 ;  /* 0x00000025021c7220 */ /* 0x000fe20000400000 */
[C---:B--2---:R-:W-:Y:S01]  /*04b0*/  FSETP.GT.AND P3, PT, R7.reuse, 8.50705917302346158658e+37, PT ;  /* 0x7e8000000700780b */ /* 0x044fe20003f64000 */
[----:B------:R-:W2:Y:S01]  /*04c0*/  LDC.64 R36, c[0x0][0x238] ;  /* 0x00008e00ff247b82 */ /* 0x000ea20000000a00 */
[----:B------:R-:W-:Y:S01]  /*04d0*/  FADD R35, -R4, R13 ;  /* 0x0000000d04237221 */ /* 0x000fe20000000100 */
[----:B------:R-:W-:Y:S01]  /*04e0*/  FSETP.GEU.AND P5, PT, R7, 1.175494350822287508e-38, PT ;  /* 0x008000000700780b */ /* 0x000fe20003fae000 */
[--C-:B------:R-:W-:Y:S01]  /*04f0*/  FADD R12, R12, R16.reuse ;  /* 0x000000100c0c7221 */ /* 0x100fe20000000000 */
[----:B------:R-:W-:Y:S01]  /*0500*/  FADD R15, R15, R16 ;  /* 0x000000100f0f7221 */ /* 0x000fe20000000000 */
[----:B------:R-:W-:Y:S01]  /*0510*/  FMUL R16, R2, R35 ;  /* 0x0000002302107220 */ /* 0x000fe20000400000 */
[----:B---3--:R-:W-:Y:S02]  /*0520*/  FSETP.GT.AND P1, PT, R19, 8.50705917302346158658e+37, PT ;  /* 0x7e8000001300780b */ /* 0x008fe40003f24000 */
[----:B------:R-:W3:Y:S01]  /*0530*/  LDC.64 R34, c[0x0][0x248] ;  /* 0x00009200ff227b82 */ /* 0x000ee20000000a00 */
[----:B-1----:R-:W-:Y:S01]  /*0540*/  FSETP.GT.AND P2, PT, R17, 8.50705917302346158658e+37, PT ;  /* 0x7e8000001100780b */ /* 0x002fe20003f44000 */
[----:B------:R-:W-:Y:S01]  /*0550*/  FADD R31, -R4, R12 ;  /* 0x0000000c041f7221 */ /* 0x000fe20000000100 */
[----:B------:R-:W-:-:S02]  /*0560*/  FSETP.GEU.AND P0, PT, R19, 1.175494350822287508e-38, PT ;  /* 0x008000001300780b */ /* 0x000fc40003f0e000 */
[----:B------:R-:W-:Y:S01]  /*0570*/  FSETP.GEU.AND P4, PT, R17, 1.175494350822287508e-38, PT ;  /* 0x008000001100780b */ /* 0x000fe20003f8e000 */
[----:B------:R-:W-:Y:S01]  /*0580*/  @P3 FMUL R7, R7, 0.25 ;  /* 0x3e80000007073820 */ /* 0x000fe20000400000 */
[----:B------:R-:W-:Y:S01]  /*0590*/  FADD R23, -R4, R15 ;  /* 0x0000000f04177221 */ /* 0x000fe20000000100 */
[----:B------:R-:W-:Y:S01]  /*05a0*/  FMUL R6, R2, R31 ;  /* 0x0000001f02067220 */ /* 0x000fe20000400000 */
[----:B0-----:R-:W-:-:S04]  /*05b0*/  IMAD.WIDE R30, R18, 0x4, R38 ;  /* 0x00000004121e7825 */ /* 0x001fc800078e0226 */
[----:B------:R-:W-:Y:S01]  /*05c0*/  @!P5 FMUL R7, R7, 16777216 ;  /* 0x4b8000000707d820 */ /* 0x000fe20000400000 */
[----:B------:R-:W-:Y:S01]  /*05d0*/  @P1 FMUL R19, R19, 0.25 ;  /* 0x3e80000013131820 */ /* 0x000fe20000400000 */
[----:B------:R-:W-:-:S04]  /*05e0*/  IMAD.WIDE R38, R29, 0x4, R38 ;  /* 0x000000041d267825 */ /* 0x000fc800078e0226 */
[----:B------:R-:W-:Y:S01]  /*05f0*/  @P2 FMUL R17, R17, 0.25 ;  /* 0x3e80000011112820 */ /* 0x000fe20000400000 */
[----:B------:R-:W-:Y:S01]  /*0600*/  FMUL R20, R2, R23 ;  /* 0x0000001702147220 */ /* 0x000fe20000400000 */
[--C-:B----4-:R-:W-:Y:S01]  /*0610*/  FADD R8, R8, R24.reuse ;  /* 0x0000001808087221 */ /* 0x110fe20000000000 */
[----:B------:R0:W1:Y:S01]  /*0620*/  MUFU.RCP R23, R7 ;  /* 0x0000000700177308 */ /* 0x0000620000001000 */
[----:B------:R-:W-:Y:S01]  /*0630*/  @!P0 FMUL R19, R19, 16777216 ;  /* 0x4b80000013138820 */ /* 0x000fe20000400000 */
[----:B------:R-:W-:Y:S01]  /*0640*/  @!P4 FMUL R17, R17, 16777216 ;  /* 0x4b8000001111c820 */ /* 0x000fe20000400000 */
[C-C-:B------:R-:W-:Y:S01]  /*0650*/  FFMA R2, R0.reuse, R6, R21.reuse ;  /* 0x0000000600027223 */ /* 0x140fe20000000015 */
[----:B------:R-:W-:Y:S01]  /*0660*/  FFMA R6, R0, R16, R21 ;  /* 0x0000001000067223 */ /* 0x000fe20000000015 */
[----:B------:R-:W-:Y:S01]  /*0670*/  FSEL R16, R3, 1, P3 ;  /* 0x3f80000003107808 */ /* 0x000fe20001800000 */
[--C-:B------:R-:W-:Y:S01]  /*0680*/  FADD R9, R9, R24.reuse ;  /* 0x0000001809097221 */ /* 0x100fe20000000000 */
[--C-:B------:R-:W-:Y:S01]  /*0690*/  FADD R10, R10, R24.reuse ;  /* 0x000000180a0a7221 */ /* 0x100fe20000000000 */
[----:B------:R-:W-:Y:S01]  /*06a0*/  FADD R11, R11, R24 ;  /* 0x000000180b0b7221 */ /* 0x000fe20000000000 */
[----:B0-----:R2:W4:Y:S01]  /*06b0*/  LDG.E.EL R7, desc[UR4][R38.64] ;  /* 0x0000000426077981 */ /* 0x001522000c2e1900 */
[----:B------:R0:W-:Y:S01]  /*06c0*/  MUFU.RCP R26, R19 ;  /* 0x00000013001a7308 */ /* 0x0001e20000001000 */
[----:B------:R-:W-:-:S02]  /*06d0*/  @!P5 FMUL R16, R16, 16777216 ;  /* 0x4b8000001010d820 */ /* 0x000fc40000400000 */
[----:B------:R-:W5:Y:S01]  /*06e0*/  LDG.E.EL R31, desc[UR4][R30.64] ;  /* 0x000000041e1f7981 */ /* 0x000f62000c2e1900 */
[----:B--2---:R-:W-:-:S04]  /*06f0*/  IMAD.WIDE R38, R18, 0x4, R36 ;  /* 0x0000000412267825 */ /* 0x004fc800078e0224 */
[----:B------:R2:W3:Y:S01]  /*0700*/  MUFU.RCP R4, R17 ;  /* 0x0000001100047308 */ /* 0x0004e20000001000 */
[----:B------:R-:W-:Y:S01]  /*0710*/  IMAD.WIDE R36, R29, 0x4, R36 ;  /* 0x000000041d247825 */ /* 0x000fe200078e0224 */
[----:B0-----:R-:W-:-:S03]  /*0720*/  FSEL R19, R3, 1, P1 ;  /* 0x3f80000003137808 */ /* 0x001fc60000800000 */
[----:B------:R-:W-:Y:S01]  /*0730*/  FFMA R20, R0, R20, R21 ;  /* 0x0000001400147223 */ /* 0x000fe20000000015 */
[----:B-1----:R-:W-:Y:S01]  /*0740*/  FMUL R23, R23, R16 ;  /* 0x0000001017177220 */ /* 0x002fe20000400000 */
[----:B------:R-:W4:Y:S01]  /*0750*/  LDG.E.EL R30, desc[UR4][R38.64] ;  /* 0x00000004261e7981 */ /* 0x000f22000c2e1900 */
[----:B--2---:R-:W-:-:S03]  /*0760*/  FSEL R17, R3, 1, P2 ;  /* 0x3f80000003117808 */ /* 0x004fc60001000000 */
[----:B------:R3:W2:Y:S01]  /*0770*/  LDG.E.EL R3, desc[UR4][R36.64] ;  /* 0x0000000424037981 */ /* 0x0006a2000c2e1900 */
[----:B------:R-:W-:Y:S01]  /*0780*/  FFMA R21, R0, R28, R21 ;  /* 0x0000001c00157223 */ /* 0x000fe20000000015 */
[C---:B------:R-:W-:Y:S01]  /*0790*/  FADD R24, -R22.reuse, R8 ;  /* 0x0000000816187221 */ /* 0x040fe20000000100 */
[----:B------:R-:W-:Y:S01]  /*07a0*/  FADD R40, -R22, R10 ;  /* 0x0000000a16287221 */ /* 0x000fe20000000100 */
[----:B---3--:R-:W-:-:S04]  /*07b0*/  IMAD.WIDE R36, R18, 0x4, R34 ;  /* 0x0000000412247825 */ /* 0x008fc800078e0222 */
[----:B------:R-:W-:Y:S01]  /*07c0*/  FADD R38, -R22, R9 ;  /* 0x0000000916267221 */ /* 0x000fe20000000100 */
[----:B------:R-:W-:Y:S01]  /*07d0*/  @!P4 FMUL R17, R17, 16777216 ;  /* 0x4b8000001111c820 */ /* 0x000fe20000400000 */
[----:B------:R0:W3:Y:S02]  /*07e0*/  LDG.E.EL R28, desc[UR4][R36.64] ;  /* 0x00000004241c7981 */ /* 0x0000e4000c2e1900 */
[C---:B------:R-:W-:Y:S01]  /*07f0*/  FMUL R38, R23.reuse, R38 ;  /* 0x0000002617267220 */ /* 0x040fe20000400000 */
[----:B------:R-:W-:Y:S02]  /*0800*/  FMUL R0, R4, R17 ;  /* 0x0000001104007220 */ /* 0x000fe40000400000 */
[----:B------:R-:W1:Y:S01]  /*0810*/  LDC.64 R16, c[0x0][0x250] ;  /* 0x00009400ff107b82 */ /* 0x000e620000000a00 */
[----:B0-----:R-:W-:Y:S01]  /*0820*/  FADD R36, -R22, R11 ;  /* 0x0000000b16247221 */ /* 0x001fe20000000100 */
[C---:B------:R-:W-:Y:S01]  /*0830*/  FMUL R22, R23.reuse, R24 ;  /* 0x0000001817167220 */ /* 0x040fe20000400000 */
[----:B------:R-:W-:-:S02]  /*0840*/  FMUL R24, R23, R40 ;  /* 0x0000002817187220 */ /* 0x000fc40000400000 */
[----:B------:R-:W-:Y:S01]  /*0850*/  FMUL R36, R23, R36 ;  /* 0x0000002417247220 */ /* 0x000fe20000400000 */
[C-C-:B------:R-:W-:Y:S01]  /*0860*/  FFMA R22, R25.reuse, R22, R27.reuse ;  /* 0x0000001619167223 */ /* 0x140fe2000000001b */
[C-C-:B------:R-:W-:Y:S01]  /*0870*/  FFMA R23, R25.reuse, R38, R27.reuse ;  /* 0x0000002619177223 */ /* 0x140fe2000000001b */
[C-C-:B------:R-:W-:Y:S01]  /*0880*/  FFMA R24, R25.reuse, R24, R27.reuse ;  /* 0x0000001819187223 */ /* 0x140fe2000000001b */
[----:B------:R-:W-:Y:S02]  /*0890*/  FFMA R25, R25, R36, R27 ;  /* 0x0000002419197223 */ /* 0x000fe4000000001b */
[----:B------:R-:W0:Y:S01]  /*08a0*/  LDC.64 R36, c[0x0][0x210] ;  /* 0x00008400ff247b82 */ /* 0x000e220000000a00 */
[----:B------:R-:W-:-:S04]  /*08b0*/  @!P0 FMUL R19, R19, 16777216 ;  /* 0x4b80000013138820 */ /* 0x000fc80000400000 */
[----:B------:R-:W-:Y:S01]  /*08c0*/  FMUL R26, R26, R19 ;  /* 0x000000131a1a7220 */ /* 0x000fe20000400000 */
[----:B-1----:R-:W-:-:S04]  /*08d0*/  IMAD.WIDE R18, R18, 0x4, R16 ;  /* 0x0000000412127825 */ /* 0x002fc800078e0210 */
[----:B------:R-:W-:-:S04]  /*08e0*/  IMAD.WIDE R16, R29, 0x4, R16 ;  /* 0x000000041d107825 */ /* 0x000fc800078e0210 */
[----:B------:R-:W-:Y:S01]  /*08f0*/  IMAD.WIDE R34, R29, 0x4, R34 ;  /* 0x000000041d227825 */ /* 0x000fe200078e0222 */
[----:B------:R5:W2:Y:S04]  /*0900*/  LDG.E.EL R27, desc[UR4][R16.64] ;  /* 0x00000004101b7981 */ /* 0x000aa8000c2e1900 */
[----:B------:R1:W3:Y:S01]  /*0910*/  LDG.E.EL R29, desc[UR4][R18.64] ;  /* 0x00000004121d7981 */ /* 0x0002e2000c2e1900 */
[----:B0-----:R-:W-:-:S03]  /*0920*/  IMAD.WIDE R36, R5, 0x4, R36 ;  /* 0x0000000405247825 */ /* 0x001fc600078e0224 */
[----:B------:R0:W2:Y:S04]  /*0930*/  LDG.E.EL R4, desc[UR4][R34.64] ;  /* 0x0000000422047981 */ /* 0x0000a8000c2e1900 */
[----:B------:R-:W5:Y:S02]  /*0940*/  LDG.E.128 R16, desc[UR4][R36.64] ;  /* 0x0000000424107981 */ /* 0x000f64000c1e1d00 */
[--C-:B-----5:R-:W-:Y:S01]  /*0950*/  FADD R16, R16, R31.reuse ;  /* 0x0000001f10107221 */ /* 0x120fe20000000000 */
[--C-:B------:R-:W-:Y:S01]  /*0960*/  FADD R17, R17, R31.reuse ;  /* 0x0000001f11117221 */ /* 0x100fe20000000000 */
[--C-:B-1----:R-:W-:Y:S01]  /*0970*/  FADD R18, R18, R31.reuse ;  /* 0x0000001f12127221 */ /* 0x102fe20000000000 */
[----:B------:R-:W-:Y:S01]  /*0980*/  FADD R19, R19, R31 ;  /* 0x0000001f13137221 */ /* 0x000fe20000000000 */
[C---:B----4-:R-:W-:Y:S01]  /*0990*/  FADD R31, -R30.reuse, R16 ;  /* 0x000000101e1f7221 */ /* 0x050fe20000000100 */
[C---:B0-----:R-:W-:Y:S01]  /*09a0*/  FADD R34, -R30.reuse, R17 ;  /* 0x000000111e227221 */ /* 0x041fe20000000100 */
[C---:B------:R-:W-:Y:S01]  /*09b0*/  FADD R39, -R30.reuse, R18 ;  /* 0x000000121e277221 */ /* 0x040fe20000000100 */
[----:B------:R-:W-:Y:S01]  /*09c0*/  FADD R35, -R30, R19 ;  /* 0x000000131e237221 */ /* 0x000fe20000000100 */
[----:B------:R0:W-:Y:S04]  /*09d0*/  STG.E.128 desc[UR4][R36.64], R16 ;  /* 0x0000001024007986 */ /* 0x0001e8000c101d04 */
[----:B0-----:R-:W4:Y:S01]  /*09e0*/  LDG.E.128 R16, desc[UR4][R36.64+0x800] ;  /* 0x0008000424107981 */ /* 0x001f22000c1e1d00 */
[C---:B------:R-:W-:Y:S01]  /*09f0*/  FMUL R35, R26.reuse, R35 ;  /* 0x000000231a237220 */ /* 0x040fe20000400000 */
[C---:B------:R-:W-:Y:S01]  /*0a00*/  FMUL R30, R26.reuse, R39 ;  /* 0x000000271a1e7220 */ /* 0x040fe20000400000 */
[----:B------:R-:W-:-:S02]  /*0a10*/  FMUL R31, R26, R31 ;  /* 0x0000001f1a1f7220 */ /* 0x000fc40000400000 */
[--C-:B---3--:R-:W-:Y:S01]  /*0a20*/  FFMA R35, R28, R35, R29.reuse ;  /* 0x000000231c237223 */ /* 0x108fe2000000001d */
[----:B------:R-:W-:Y:S01]  /*0a30*/  FMUL R34, R26, R34 ;  /* 0x000000221a227220 */ /* 0x000fe20000400000 */
[C-C-:B------:R-:W-:Y:S01]  /*0a40*/  FFMA R30, R28.reuse, R30, R29.reuse ;  /* 0x0000001e1c1e7223 */ /* 0x140fe2000000001d */
[C-C-:B------:R-:W-:Y:S02]  /*0a50*/  FFMA R31, R28.reuse, R31, R29.reuse ;  /* 0x0000001f1c1f7223 */ /* 0x140fe4000000001d */
[----:B------:R-:W-:Y:S01]  /*0a60*/  FSETP.GEU.AND P5, PT, R35, -R20, PT ;  /* 0x800000142300720b */ /* 0x000fe20003fae000 */
[----:B------:R-:W-:Y:S01]  /*0a70*/  FFMA R34, R28, R34, R29 ;  /* 0x000000221c227223 */ /* 0x000fe2000000001d */
[----:B------:R-:W-:Y:S01]  /*0a80*/  FADD R20, R20, R35 ;  /* 0x0000002314147221 */ /* 0x000fe20000000000 */
[----:B------:R-:W-:Y:S01]  /*0a90*/  FSETP.GEU.AND P6, PT, R30, -R21, PT ;  /* 0x800000151e00720b */ /* 0x000fe20003fce000 */
[----:B------:R-:W-:Y:S02]  /*0aa0*/  FADD R21, R21, R30 ;  /* 0x0000001e15157221 */ /* 0x000fe40000000000 */
[----:B------:R-:W-:Y:S01]  /*0ab0*/  FSETP.GEU.AND P3, PT, R34, -R6, PT ;  /* 0x800000062200720b */ /* 0x000fe20003f6e000 */
[----:B------:R-:W-:-:S02]  /*0ac0*/  FADD R34, R6, R34 ;  /* 0x0000002206227221 */ /* 0x000fc40000000000 */
[----:B------:R-:W-:Y:S02]  /*0ad0*/  FSEL R6, R21, RZ, P6 ;  /* 0x000000ff15067208 */ /* 0x000fe40003000000 */
[----:B------:R-:W-:Y:S01]  /*0ae0*/  FSETP.GEU.AND P4, PT, R31, -R2, PT ;  /* 0x800000021f00720b */ /* 0x000fe20003f8e000 */
[--C-:B----4-:R-:W-:Y:S01]  /*0af0*/  FADD R16, R16, R7.reuse ;  /* 0x0000000710107221 */ /* 0x110fe20000000000 */
[--C-:B------:R-:W-:Y:S01]  /*0b00*/  FADD R17, R17, R7.reuse ;  /* 0x0000000711117221 */ /* 0x100fe20000000000 */
[--C-:B------:R-:W-:Y:S01]  /*0b10*/  FADD R18, R18, R7.reuse ;  /* 0x0000000712127221 */ /* 0x100fe20000000000 */
[----:B------:R-:W-:Y:S01]  /*0b20*/  FADD R19, R19, R7 ;  /* 0x0000000713137221 */ /* 0x000fe20000000000 */
[C---:B--2---:R-:W-:Y:S01]  /*0b30*/  FADD R7, -R3.reuse, R16 ;  /* 0x0000001003077221 */ /* 0x044fe20000000100 */
[C---:B------:R-:W-:Y:S01]  /*0b40*/  FADD R29, -R3.reuse, R17 ;  /* 0x00000011031d7221 */ /* 0x040fe20000000100 */
[C---:B------:R-:W-:Y:S01]  /*0b50*/  FADD R35, -R3.reuse, R18 ;  /* 0x0000001203237221 */ /* 0x040fe20000000100 */
[----:B------:R-:W-:Y:S01]  /*0b60*/  FADD R3, -R3, R19 ;  /* 0x0000001303037221 */ /* 0x000fe20000000100 */
[C---:B------:R-:W-:Y:S01]  /*0b70*/  FMUL R7, R0.reuse, R7 ;  /* 0x0000000700077220 */ /* 0x040fe20000400000 */
[C---:B------:R-:W-:Y:S01]  /*0b80*/  FMUL R26, R0.reuse, R29 ;  /* 0x0000001d001a7220 */ /* 0x040fe20000400000 */
[C---:B------:R-:W-:Y:S01]  /*0b90*/  FMUL R28, R0.reuse, R35 ;  /* 0x00000023001c7220 */ /* 0x040fe20000400000 */
[----:B------:R-:W-:Y:S01]  /*0ba0*/  FMUL R30, R0, R3 ;  /* 0x00000003001e7220 */ /* 0x000fe20000400000 */
[C-C-:B------:R-:W-:Y:S01]  /*0bb0*/  FFMA R7, R4.reuse, R7, R27.reuse ;  /* 0x0000000704077223 */ /* 0x140fe2000000001b */
[C-C-:B------:R-:W-:Y:S01]  /*0bc0*/  FFMA R0, R4.reuse, R26, R27.reuse ;  /* 0x0000001a04007223 */ /* 0x140fe2000000001b */
[C-C-:B------:R-:W-:Y:S01]  /*0bd0*/  FFMA R3, R4.reuse, R28, R27.reuse ;  /* 0x0000001c04037223 */ /* 0x140fe2000000001b */
[----:B------:R-:W-:-:S02]  /*0be0*/  FFMA R30, R4, R30, R27 ;  /* 0x0000001e041e7223 */ /* 0x000fc4000000001b */
[----:B------:R-:W0:Y:S01]  /*0bf0*/  LDC.64 R26, c[0x0][0x220] ;  /* 0x00008800ff1a7b82 */ /* 0x000e220000000a00 */
[----:B------:R-:W-:Y:S01]  /*0c00*/  FSETP.GEU.AND P1, PT, R7, -R22, PT ;  /* 0x800000160700720b */ /* 0x000fe20003f2e000 */
[----:B------:R-:W-:Y:S01]  /*0c10*/  FADD R22, R22, R7 ;  /* 0x0000000716167221 */ /* 0x000fe20000000000 */
[----:B------:R-:W-:Y:S01]  /*0c20*/  FSETP.GEU.AND P2, PT, R30, -R25, PT ;  /* 0x800000191e00720b */ /* 0x000fe20003f4e000 */
[----:B------:R-:W-:Y:S01]  /*0c30*/  FADD R4, R2, R31 ;  /* 0x0000001f02047221 */ /* 0x000fe20000000000 */
[----:B------:R-:W-:Y:S01]  /*0c40*/  FSETP.GEU.AND P0, PT, R0, -R23, PT ;  /* 0x800000170000720b */ /* 0x000fe20003f0e000 */
[----:B------:R-:W-:Y:S01]  /*0c50*/  FADD R25, R25, R30 ;  /* 0x0000001e19197221 */ /* 0x000fe20000000000 */
[----:B------:R-:W-:Y:S01]  /*0c60*/  FSETP.GEU.AND P6, PT, R3, -R24, PT ;  /* 0x800000180300720b */ /* 0x000fe20003fce000 */
[----:B------:R-:W-:Y:S01]  /*0c70*/  FADD R0, R23, R0 ;  /* 0x0000000017007221 */ /* 0x000fe20000000000 */
[----:B------:R-:W-:Y:S01]  /*0c80*/  FADD R3, R24, R3 ;  /* 0x0000000318037221 */ /* 0x000fe20000000000 */
[----:B------:R-:W-:-:S02]  /*0c90*/  FSEL R7, R20, RZ, P5 ;  /* 0x000000ff14077208 */ /* 0x000fc40002800000 */
[----:B------:R-:W-:Y:S02]  /*0ca0*/  FSEL R20, R22, RZ, P1 ;  /* 0x000000ff16147208 */ /* 0x000fe40000800000 */
[----:B------:R-:W-:Y:S02]  /*0cb0*/  FSEL R4, R4, RZ, P4 ;  /* 0x000000ff04047208 */ /* 0x000fe40002000000 */
[----:B------:R-:W-:Y:S02]  /*0cc0*/  FSEL R23, R25, RZ, P2 ;  /* 0x000000ff19177208 */ /* 0x000fe40001000000 */
[----:B------:R-:W-:Y:S02]  /*0cd0*/  FSEL R21, R0, RZ, P0 ;  /* 0x000000ff00157208 */ /* 0x000fe40000000000 */
[----:B------:R-:W-:Y:S01]  /*0ce0*/  FSEL R22, R3, RZ, P6 ;  /* 0x000000ff03167208 */ /* 0x000fe20003000000 */
[----:B0-----:R-:W-:Y:S01]  /*0cf0*/  IMAD.WIDE R26, R5, 0x4, R26 ;  /* 0x00000004051a7825 */ /* 0x001fe200078e021a */
[----:B------:R-:W-:Y:S01]  /*0d00*/  FSEL R5, R34, RZ, P3 ;  /* 0x000000ff22057208 */ /* 0x000fe20001800000 */
[----:B------:R-:W-:Y:S04]  /*0d10*/  STG.E.128 desc[UR4][R36.64+0x800], R16 ;  /* 0x0008001024007986 */ /* 0x000fe8000c101d04 */
[----:B------:R-:W-:Y:S04]  /*0d20*/  STG.E.128 desc[UR4][R32.64], R12 ;  /* 0x0000000c20007986 */ /* 0x000fe8000c101d04 */
[----:B------:R-:W-:Y:S04]  /*0d30*/  STG.E.128 desc[UR4][R32.64+0x800], R8 ;  /* 0x0008000820007986 */ /* 0x000fe8000c101d04 */
[----:B------:R-:W-:Y:S04]  /*0d40*/  STG.E.128 desc[UR4][R26.64], R4 ;  /* 0x000000041a007986 */ /* 0x000fe8000c101d04 */
[----:B------:R-:W-:Y:S01]  /*0d50*/  STG.E.128 desc[UR4][R26.64+0x800], R20 ;  /* 0x000800141a007986 */ /* 0x000fe2000c101d04 */
[----:B------:R-:W-:Y:S05]  /*0d60*/  EXIT ;  /* 0x000000000000794d */ /* 0x000fea0003800000 */
.L_x_0:
[----:B------:R-:W-:-:S00]  /*0d70*/  BRA `(.L_x_0) ;  /* 0xfffffffc00fc7947 */ /* 0x000fc0000383ffff */
[----:B------:R-:W-:-:S00]  /*0d80*/  NOP ;  /* 0x0000000000007918 */ /* 0x000fc00000000000 */
[----:B------:R-:W-:-:S00]  /*0d90*/  NOP ;  /* 0x0000000000007918 */ /* 0x000fc00000000000 */
[----:B------:R-:W-:-:S00]  /*0da0*/  NOP ;  /* 0x0000000000007918 */ /* 0x000fc00000000000 */
[----:B------:R-:W-:-:S00]  /*0db0*/  NOP ;  /* 0x0000000000007918 */ /* 0x000fc00000000000 */
[----:B------:R-:W-:-:S00]  /*0dc0*/  NOP ;  /* 0x0000000000007918 */ /* 0x000fc00000000000 */
[----:B------:R-:W-:-:S00]  /*0dd0*/  NOP ;  /* 0x0000000000007918 */ /* 0x000fc00000000000 */
[----:B------:R-:W-:-:S00]  /*0de0*/  NOP ;  /* 0x0000000000007918 */ /* 0x000fc00000000000 */
[----:B------:R-:W-:-:S00]  /*0df0*/  NOP ;  /* 0x0000000000007918 */ /* 0x000fc00000000000 */
.L_x_1:


//--------------------- .nv.global.init           --------------------------
	.section	.nv.global.init,"aw",@progbits
.nv.global.init:
	.type		_$_str,@object
	.size		_$_str,(_$_str_$_2 - _$_str)
_$_str:
        /*0000*/ 	.byte	0x5f, 0x5f, 0x43, 0x55, 0x44, 0x41, 0x5f, 0x46, 0x54, 0x5a, 0x00
	.type		_$_str_$_2,@object
	.size		_$_str_$_2,(.L_1 - _$_str_$_2)
_$_str_$_2:
        /*000b*/ 	.byte	0x5f, 0x5f, 0x43, 0x55, 0x44, 0x41, 0x5f, 0x50, 0x52, 0x45, 0x43, 0x5f, 0x53, 0x51, 0x52, 0x54
        /*001b*/ 	.byte	0x00
.L_1:


//--------------------- .nv.constant0.triton_poi_fused__native_batch_norm_legit_no_training_add_convolution_relu_44 --------------------------
	.section	.nv.constant0.triton_poi_fused__native_batch_norm_legit_no_training_add_convolution_relu_44,"a",@progbits
	.sectionflags	@""
	.align	4
.nv.constant0.triton_poi_fused__native_batch_norm_legit_no_training_add_convolution_relu_44:
	.zero		636
